	.headerflags	@"EF_CUDA_TEXMODE_UNIFIED EF_CUDA_64BIT_ADDRESS EF_CUDA_ACCELERATORS EF_CUDA_SM90 EF_CUDA_VIRTUAL_SM(EF_CUDA_SM90)"
	.elftype	@"ET_EXEC"


//--------------------- .nv.info                  --------------------------
	.section	.nv.info,"",@"SHT_CUDA_INFO"
	.align	4


	//----- nvinfo : EIATTR_REGCOUNT
	.align		4
        /*0000*/ 	.byte	0x04, 0x2f
        /*0002*/ 	.short	(.L_1 - .L_0)
	.align		4
.L_0:
        /*0004*/ 	.word	index@(triton_poi_fused_max_pool2d_with_indices_16)
        /*0008*/ 	.word	0x00000012


	//----- nvinfo : EIATTR_MIN_STACK_SIZE
	.align		4
.L_1:
        /*000c*/ 	.byte	0x04, 0x12
        /*000e*/ 	.short	(.L_3 - .L_2)
	.align		4
.L_2:
        /*0010*/ 	.word	index@(triton_poi_fused_max_pool2d_with_indices_16)
        /*0014*/ 	.word	0x00000000


	//----- nvinfo : EIATTR_FRAME_SIZE
	.align		4
.L_3:
        /*0018*/ 	.byte	0x04, 0x11
        /*001a*/ 	.short	(.L_5 - .L_4)
	.align		4
.L_4:
        /*001c*/ 	.word	index@(triton_poi_fused_max_pool2d_with_indices_16)
        /*0020*/ 	.word	0x00000000


	//----- nvinfo : EIATTR_MIN_STACK_SIZE
	.align		4
.L_5:
        /*0024*/ 	.byte	0x04, 0x12
        /*0026*/ 	.short	(.L_7 - .L_6)
	.align		4
.L_6:
        /*0028*/ 	.word	index@(triton_poi_fused_max_pool2d_with_indices_16)
        /*002c*/ 	.word	0x00000000
.L_7:


//--------------------- .nv.info.triton_poi_fused_max_pool2d_with_indices_16 --------------------------
	.section	.nv.info.triton_poi_fused_max_pool2d_with_indices_16,"",@"SHT_CUDA_INFO"
	.sectionflags	@""
	.align	4


	//----- nvinfo : EIATTR_CUDA_API_VERSION
	.align		4
        /*0000*/ 	.byte	0x04, 0x37
        /*0002*/ 	.short	(.L_9 - .L_8)
.L_8:
        /*0004*/ 	.word	0x0000007c


	//----- nvinfo : EIATTR_KPARAM_INFO
	.align		4
.L_9:
        /*0008*/ 	.byte	0x04, 0x17
        /*000a*/ 	.short	(.L_11 - .L_10)
.L_10:
        /*000c*/ 	.word	0x00000000
        /*0010*/ 	.short	0x0003
        /*0012*/ 	.short	0x0018
        /*0014*/ 	.byte	0x00, 0xf0, 0x11, 0x00


	//----- nvinfo : EIATTR_KPARAM_INFO
	.align		4
.L_11:
        /*0018*/ 	.byte	0x04, 0x17
        /*001a*/ 	.short	(.L_13 - .L_12)
.L_12:
        /*001c*/ 	.word	0x00000000
        /*0020*/ 	.short	0x0002
        /*0022*/ 	.short	0x0010
        /*0024*/ 	.byte	0x00, 0xf4, 0x21, 0x00


	//----- nvinfo : EIATTR_KPARAM_INFO
	.align		4
.L_13:
        /*0028*/ 	.byte	0x04, 0x17
        /*002a*/ 	.short	(.L_15 - .L_14)
.L_14:
        /*002c*/ 	.word	0x00000000
        /*0030*/ 	.short	0x0001
        /*0032*/ 	.short	0x0008
        /*0034*/ 	.byte	0x00, 0xf4, 0x21, 0x00


	//----- nvinfo : EIATTR_KPARAM_INFO
	.align		4
.L_15:
        /*0038*/ 	.byte	0x04, 0x17
        /*003a*/ 	.short	(.L_17 - .L_16)
.L_16:
        /*003c*/ 	.word	0x00000000
        /*0040*/ 	.short	0x0000
        /*0042*/ 	.short	0x0000
        /*0044*/ 	.byte	0x00, 0xf4, 0x21, 0x00


	//----- nvinfo : EIATTR_SPARSE_MMA_MASK
	.align		4
.L_17:
        /*0048*/ 	.byte	0x03, 0x50
        /*004a*/ 	.short	0x0000


	//----- nvinfo : EIATTR_MAXREG_COUNT
	.align		4
        /*004c*/ 	.byte	0x03, 0x1b
        /*004e*/ 	.short	0x00ff


	//----- nvinfo : EIATTR_EXIT_INSTR_OFFSETS
	.align		4
        /*0050*/ 	.byte	0x04, 0x1c
        /*0052*/ 	.short	(.L_19 - .L_18)


	//   ....[0]....
.L_18:
        /*0054*/ 	.word	0x00000330


	//----- nvinfo : EIATTR_REQNTID
	.align		4
.L_19:
        /*0058*/ 	.byte	0x04, 0x10
        /*005a*/ 	.short	(.L_21 - .L_20)
.L_20:
        /*005c*/ 	.word	0x00000080
        /*0060*/ 	.word	0x00000001
        /*0064*/ 	.word	0x00000001


	//----- nvinfo : EIATTR_CBANK_PARAM_SIZE
	.align		4
.L_21:
        /*0068*/ 	.byte	0x03, 0x19
        /*006a*/ 	.short	0x001c


	//----- nvinfo : EIATTR_PARAM_CBANK
	.align		4
        /*006c*/ 	.byte	0x04, 0x0a
        /*006e*/ 	.short	(.L_23 - .L_22)
	.align		4
.L_22:
        /*0070*/ 	.word	index@(.nv.constant0.triton_poi_fused_max_pool2d_with_indices_16)
        /*0074*/ 	.short	0x0210
        /*0076*/ 	.short	0x001c


	//----- nvinfo : EIATTR_SW_WAR
	.align		4
.L_23:
        /*0078*/ 	.byte	0x04, 0x36
        /*007a*/ 	.short	(.L_25 - .L_24)
.L_24:
        /*007c*/ 	.word	0x00000008
.L_25:


//--------------------- .nv.callgraph             --------------------------
	.section	.nv.callgraph,"",@"SHT_CUDA_CALLGRAPH"
	.align	4
	.sectionentsize	8
	.align		4
        /*0000*/ 	.word	0x00000000
	.align		4
        /*0004*/ 	.word	0xffffffff
	.align		4
        /*0008*/ 	.word	0x00000000
	.align		4
        /*000c*/ 	.word	0xfffffffe
	.align		4
        /*0010*/ 	.word	0x00000000
	.align		4
        /*0014*/ 	.word	0xfffffffd
	.align		4
        /*0018*/ 	.word	0x00000000
	.align		4
        /*001c*/ 	.word	0xfffffffc


//--------------------- .text.triton_poi_fused_max_pool2d_with_indices_16 --------------------------
	.section	.text.triton_poi_fused_max_pool2d_with_indices_16,"ax",@progbits
	.align	128
        .global         triton_poi_fused_max_pool2d_with_indices_16
        .type           triton_poi_fused_max_pool2d_with_indices_16,@function
        .size           triton_poi_fused_max_pool2d_with_indices_16,(.L_x_1 - triton_poi_fused_max_pool2d_with_indices_16)
        .other          triton_poi_fused_max_pool2d_with_indices_16,@"STO_CUDA_ENTRY STV_DEFAULT"
triton_poi_fused_max_pool2d_with_indices_16:
.text.triton_poi_fused_max_pool2d_with_indices_16:
[----:B------:R-:W-:Y:S01]  /*0000*/  LDC R1, c[0x0][0x28] ;  /* 0x00000a00ff017b82 */ /* 0x000fe20000000800 */
[----:B------:R-:W1:Y:S01]  /*0010*/  S2R R0, SR_TID.X ;  /* 0x0000000000007919 */ /* 0x000e620000002100 */
[----:B------:R-:W-:Y:S01]  /*0020*/  ULDC.64 UR4, c[0x0][0x208] ;  /* 0x0000820000047ab9 */ /* 0x000fe20000000a00 */
[----:B------:R-:W-:Y:S01]  /*0030*/  ULDC.64 UR6, c[0x0][0x220] ;  /* 0x0000880000067ab9 */ /* 0x000fe20000000a00 */
[----:B------:R-:W2:Y:S01]  /*0040*/  S2R R3, SR_CTAID.X ;  /* 0x0000000000037919 */ /* 0x000ea20000002500 */
[----:B-1----:R-:W-:Y:S02]  /*0050*/  LOP3.LUT R0, R0, 0x7f, RZ, 0xc0, !PT ;  /* 0x0000007f00007812 */ /* 0x002fe400078ec0ff */
[----:B--2---:R-:W-:-:S03]  /*0060*/  SHF.R.S32.HI R5, RZ, 0x18, R3 ;  /* 0x00000018ff057819 */ /* 0x004fc60000011403 */
[----:B------:R-:W-:Y:S01]  /*0070*/  IMAD R0, R3, 0x80, R0 ;  /* 0x0000008003007824 */ /* 0x000fe200078e0200 */
[----:B------:R-:W-:-:S04]  /*0080*/  SGXT R5, R5, 0x1 ;  /* 0x000000010505781a */ /* 0x000fc80000000200 */
[----:B------:R-:W-:Y:S02]  /*0090*/  SHF.R.S32.HI R3, RZ, 0x1f, R0 ;  /* 0x0000001fff037819 */ /* 0x000fe40000011400 */
[-C--:B------:R-:W-:Y:S02]  /*00a0*/  LEA.HI R6, R5, R0.reuse, RZ, 0xb ;  /* 0x0000000005067211 */ /* 0x080fe400078f58ff */
[----:B------:R-:W-:Y:S02]  /*00b0*/  LEA.HI R4, R3, R0, RZ, 0x9 ;  /* 0x0000000003047211 */ /* 0x000fe400078f48ff */
[----:B------:R-:W1:Y:S01]  /*00c0*/  LDC.64 R2, c[0x0][0x210] ;  /* 0x00008400ff027b82 */ /* 0x000e620000000a00 */
[----:B------:R-:W-:Y:S01]  /*00d0*/  IMAD.SHL.U32 R7, R6, 0x4, RZ ;  /* 0x0000000406077824 */ /* 0x000fe200078e00ff */
[----:B------:R-:W-:-:S04]  /*00e0*/  SHF.R.S32.HI R5, RZ, 0x9, R4 ;  /* 0x00000009ff057819 */ /* 0x000fc80000011404 */
[----:B------:R-:W-:Y:S02]  /*00f0*/  LEA.HI R6, R5, R5, RZ, 0x2 ;  /* 0x0000000505067211 */ /* 0x000fe400078f10ff */
[----:B------:R-:W-:Y:S02]  /*0100*/  LOP3.LUT R8, R7, 0xffffe000, RZ, 0xc0, !PT ;  /* 0xffffe00007087812 */ /* 0x000fe400078ec0ff */
[----:B------:R-:W-:Y:S02]  /*0110*/  LOP3.LUT R7, R4, 0xfffffe00, RZ, 0xc0, !PT ;  /* 0xfffffe0004077812 */ /* 0x000fe400078ec0ff */
[----:B------:R-:W-:Y:S02]  /*0120*/  LOP3.LUT R6, R6, 0x3ffffc, RZ, 0xc0, !PT ;  /* 0x003ffffc06067812 */ /* 0x000fe400078ec0ff */
[----:B------:R-:W-:-:S03]  /*0130*/  IADD3 R7, R8, R0, -R7 ;  /* 0x0000000008077210 */ /* 0x000fc60007ffe807 */
[----:B------:R-:W-:-:S04]  /*0140*/  IMAD.IADD R6, R5, 0x1, -R6 ;  /* 0x0000000105067824 */ /* 0x000fc800078e0a06 */
[----:B------:R-:W-:-:S04]  /*0150*/  IMAD R11, R6, 0x400, R7 ;  /* 0x00000400060b7824 */ /* 0x000fc800078e0207 */
[C---:B------:R-:W-:Y:S02]  /*0160*/  VIADD R7, R11.reuse, 0x200 ;  /* 0x000002000b077836 */ /* 0x040fe40000000000 */
[----:B-1----:R-:W-:-:S04]  /*0170*/  IMAD.WIDE R4, R11, 0x4, R2 ;  /* 0x000000040b047825 */ /* 0x002fc800078e0202 */
[--C-:B------:R-:W-:Y:S02]  /*0180*/  IMAD.WIDE R6, R7, 0x4, R2.reuse ;  /* 0x0000000407067825 */ /* 0x100fe400078e0202 */
[----:B------:R-:W2:Y:S02]  /*0190*/  LDG.E R4, desc[UR4][R4.64] ;  /* 0x0000000404047981 */ /* 0x000ea4000c1e1900 */
[----:B------:R-:W-:Y:S02]  /*01a0*/  VIADD R9, R11, 0x1000 ;  /* 0x000010000b097836 */ /* 0x000fe40000000000 */
[----:B------:R-:W2:Y:S02]  /*01b0*/  LDG.E R13, desc[UR4][R6.64] ;  /* 0x00000004060d7981 */ /* 0x000ea4000c1e1900 */
[----:B------:R-:W-:-:S04]  /*01c0*/  IMAD.WIDE R8, R9, 0x4, R2 ;  /* 0x0000000409087825 */ /* 0x000fc800078e0202 */
[----:B------:R-:W-:Y:S01]  /*01d0*/  VIADD R11, R11, 0x1200 ;  /* 0x000012000b0b7836 */ /* 0x000fe20000000000 */
[----:B------:R-:W3:Y:S03]  /*01e0*/  LDG.E R12, desc[UR4][R8.64] ;  /* 0x00000004080c7981 */ /* 0x000ee6000c1e1900 */
[----:B------:R-:W-:Y:S02]  /*01f0*/  IMAD.WIDE R2, R11, 0x4, R2 ;  /* 0x000000040b027825 */ /* 0x000fe400078e0202 */
[----:B------:R-:W1:Y:S03]  /*0200*/  LDC.64 R10, c[0x0][0x218] ;  /* 0x00008600ff0a7b82 */ /* 0x000e660000000a00 */
[----:B------:R1:W4:Y:S02]  /*0210*/  LDG.E R15, desc[UR4][R2.64] ;  /* 0x00000004020f7981 */ /* 0x000324000c1e1900 */
[----:B-1----:R-:W-:Y:S01]  /*0220*/  IMAD.WIDE R2, R0, 0x4, R10 ;  /* 0x0000000400027825 */ /* 0x002fe200078e020a */
[----:B--2---:R-:W-:-:S02]  /*0230*/  FSETP.GT.AND P0, PT, R13, R4, PT ;  /* 0x000000040d00720b */ /* 0x004fc40003f04000 */
[----:B------:R-:W-:Y:S02]  /*0240*/  FSETP.NAN.AND P2, PT, R13, R13, PT ;  /* 0x0000000d0d00720b */ /* 0x000fe40003f48000 */
[----:B---3--:R-:W-:-:S09]  /*0250*/  FSETP.NAN.AND P1, PT, R12, R12, PT ;  /* 0x0000000c0c00720b */ /* 0x008fd20003f28000 */
[----:B------:R-:W-:Y:S02]  /*0260*/  @!P0 FSEL R13, R13, R4, P2 ;  /* 0x000000040d0d8208 */ /* 0x000fe40001000000 */
[----:B----4-:R-:W-:Y:S02]  /*0270*/  FSETP.NAN.AND P3, PT, R15, R15, PT ;  /* 0x0000000f0f00720b */ /* 0x010fe40003f68000 */
[----:B------:R-:W-:Y:S02]  /*0280*/  FSETP.GEU.AND P2, PT, R13, R12, PT ;  /* 0x0000000c0d00720b */ /* 0x000fe40003f4e000 */
[----:B------:R-:W-:Y:S02]  /*0290*/  SEL R5, RZ, 0x1, !P0 ;  /* 0x00000001ff057807 */ /* 0x000fe40004000000 */
[----:B------:R-:W-:Y:S02]  /*02a0*/  @!P1 FSEL R12, R12, R13, !P2 ;  /* 0x0000000d0c0c9208 */ /* 0x000fe40005000000 */
[----:B------:R-:W-:-:S02]  /*02b0*/  IADD3 R4, P1, R0, UR6, RZ ;  /* 0x0000000600047c10 */ /* 0x000fc4000ff3e0ff */
[----:B------:R-:W-:Y:S02]  /*02c0*/  FSETP.GEU.AND P0, PT, R12, R15, PT ;  /* 0x0000000f0c00720b */ /* 0x000fe40003f0e000 */
[----:B------:R-:W-:Y:S02]  /*02d0*/  SEL R6, R5, 0x2, P2 ;  /* 0x0000000205067807 */ /* 0x000fe40001000000 */
[----:B------:R-:W-:Y:S02]  /*02e0*/  @!P3 SEL R15, R15, R12, !P0 ;  /* 0x0000000c0f0fb207 */ /* 0x000fe40004000000 */
[----:B------:R-:W-:Y:S02]  /*02f0*/  LEA.HI.X.SX32 R5, R0, UR7, 0x1, P1 ;  /* 0x0000000700057c11 */ /* 0x000fe400088f0eff */
[----:B------:R-:W-:Y:S01]  /*0300*/  SEL R7, R6, 0x3, P0 ;  /* 0x0000000306077807 */ /* 0x000fe20000000000 */
[----:B------:R-:W-:Y:S04]  /*0310*/  STG.E desc[UR4][R2.64], R15 ;  /* 0x0000000f02007986 */ /* 0x000fe8000c101904 */
[----:B------:R-:W-:Y:S01]  /*0320*/  STG.E.U8 desc[UR4][R4.64], R7 ;  /* 0x0000000704007986 */ /* 0x000fe2000c101104 */
[----:B------:R-:W-:Y:S05]  /*0330*/  EXIT ;  /* 0x000000000000794d */ /* 0x000fea0003800000 */
.L_x_0:
[----:B------:R-:W-:-:S00]  /*0340*/  BRA `(.L_x_0) ;  /* 0xfffffffc00fc7947 */ /* 0x000fc0000383ffff */
[----:B------:R-:W-:-:S00]  /*0350*/  NOP ;  /* 0x0000000000007918 */ /* 0x000fc00000000000 */
        /* <DEDUP_REMOVED lines=10> */
.L_x_1:


//--------------------- .nv.constant0.triton_poi_fused_max_pool2d_with_indices_16 --------------------------
	.section	.nv.constant0.triton_poi_fused_max_pool2d_with_indices_16,"a",@progbits
	.sectionflags	@""
	.align	4
.nv.constant0.triton_poi_fused_max_pool2d_with_indices_16:
	.zero		556
